//
// Generated by NVIDIA NVVM Compiler
//
// Compiler Build ID: CL-36424714
// Cuda compilation tools, release 13.0, V13.0.88
// Based on NVVM 20.0.0
//

.version 9.0
.target sm_100
.address_size 64

	// .globl	_ZN9Test012_16kernelEPiS0_i

.visible .entry _ZN9Test012_16kernelEPiS0_i(
	.param .u64 .ptr .align 1 _ZN9Test012_16kernelEPiS0_i_param_0,
	.param .u64 .ptr .align 1 _ZN9Test012_16kernelEPiS0_i_param_1,
	.param .u32 _ZN9Test012_16kernelEPiS0_i_param_2
)
{


	ret;

}


// ===== COMPILED SASS (sm_100) =====

	.target	sm_100

	.elftype	@"ET_EXEC"


//--------------------- .note.nv.tkinfo           --------------------------
	.section	.note.nv.tkinfo,"",@"SHT_NOTE"
	.sectionflags	@"SHF_NOTE_NV_TKINFO"
	.tkinfo
        /*0018*/ 	.word	0x00000002
        /*0030*/ 	.string	""
        /*0030*/ 	.string	"ptxas"
        /*0030*/ 	.string	"Cuda compilation tools, release 13.0, V13.0.88"
        /*0030*/ 	.string	"Build cuda_13.0.r13.0/compiler.36424714_0"
        /*0030*/ 	.string	"-arch sm_100 -m 64 "



//--------------------- .note.nv.cuinfo           --------------------------
	.section	.note.nv.cuinfo,"",@"SHT_NOTE"
	.sectionflags	@"SHF_NOTE_NV_CUINFO"
        /*0018*/ 	.short	0x0002
        /*001a*/ 	.short	0x0064
        /*001c*/ 	.short	0x0082
	.zero		2


//--------------------- .nv.info                  --------------------------
	.section	.nv.info,"",@"SHT_CUDA_INFO"
	.align	4


	//----- nvinfo : EIATTR_REGCOUNT
	.align		4
        /*0000*/ 	.byte	0x04, 0x2f
        /*0002*/ 	.short	(.L_1 - .L_0)
	.align		4
.L_0:
        /*0004*/ 	.word	index@(_ZN9Test012_16kernelEPiS0_i)
        /*0008*/ 	.word	0x00000004


	//----- nvinfo : EIATTR_FRAME_SIZE
	.align		4
.L_1:
        /*000c*/ 	.byte	0x04, 0x11
        /*000e*/ 	.short	(.L_3 - .L_2)
	.align		4
.L_2:
        /*0010*/ 	.word	index@(_ZN9Test012_16kernelEPiS0_i)
        /*0014*/ 	.word	0x00000000


	//----- nvinfo : EIATTR_MIN_STACK_SIZE
	.align		4
.L_3:
        /*0018*/ 	.byte	0x04, 0x12
        /*001a*/ 	.short	(.L_5 - .L_4)
	.align		4
.L_4:
        /*001c*/ 	.word	index@(_ZN9Test012_16kernelEPiS0_i)
        /*0020*/ 	.word	0x00000000
.L_5:


//--------------------- .nv.compat                --------------------------
	.section	.nv.compat,"",@"SHT_CUDA_COMPAT_INFO"
	.align	4
        /*0000*/ 	.byte	0x02, 0x09, 0x00, 0x00, 0x02, 0x02, 0x01, 0x00, 0x02, 0x05, 0x05, 0x00, 0x03, 0x07, 0x01, 0x01
        /*0010*/ 	.byte	0x02, 0x03, 0x00, 0x00, 0x02, 0x06, 0x01, 0x00, 0x04, 0x0b, 0x08, 0x00, 0x09, 0x00, 0x00, 0x00
        /*0020*/ 	.byte	0x00, 0x00, 0x00, 0x00


//--------------------- .nv.info._ZN9Test012_16kernelEPiS0_i --------------------------
	.section	.nv.info._ZN9Test012_16kernelEPiS0_i,"",@"SHT_CUDA_INFO"
	.sectionflags	@""
	.align	4


	//----- nvinfo : EIATTR_CUDA_API_VERSION
	.align		4
        /*0000*/ 	.byte	0x04, 0x37
        /*0002*/ 	.short	(.L_7 - .L_6)
.L_6:
        /*0004*/ 	.word	0x00000082


	//----- nvinfo : EIATTR_KPARAM_INFO
	.align		4
.L_7:
        /*0008*/ 	.byte	0x04, 0x17
        /*000a*/ 	.short	(.L_9 - .L_8)
.L_8:
        /*000c*/ 	.word	0x00000000
        /*0010*/ 	.short	0x0002
        /*0012*/ 	.short	0x0010
        /*0014*/ 	.byte	0x00, 0xf0, 0x11, 0x00


	//----- nvinfo : EIATTR_KPARAM_INFO
	.align		4
.L_9:
        /*0018*/ 	.byte	0x04, 0x17
        /*001a*/ 	.short	(.L_11 - .L_10)
.L_10:
        /*001c*/ 	.word	0x00000000
        /*0020*/ 	.short	0x0001
        /*0022*/ 	.short	0x0008
        /*0024*/ 	.byte	0x00, 0xf5, 0x21, 0x00


	//----- nvinfo : EIATTR_KPARAM_INFO
	.align		4
.L_11:
        /*0028*/ 	.byte	0x04, 0x17
        /*002a*/ 	.short	(.L_13 - .L_12)
.L_12:
        /*002c*/ 	.word	0x00000000
        /*0030*/ 	.short	0x0000
        /*0032*/ 	.short	0x0000
        /*0034*/ 	.byte	0x00, 0xf5, 0x21, 0x00


	//----- nvinfo : EIATTR_SPARSE_MMA_MASK
	.align		4
.L_13:
        /*0038*/ 	.byte	0x03, 0x50
        /*003a*/ 	.short	0x0000


	//----- nvinfo : EIATTR_MAXREG_COUNT
	.align		4
        /*003c*/ 	.byte	0x03, 0x1b
        /*003e*/ 	.short	0x00ff


	//----- nvinfo : EIATTR_MERCURY_ISA_VERSION
	.align		4
        /*0040*/ 	.byte	0x03, 0x5f
        /*0042*/ 	.short	0x0101


	//----- nvinfo : EIATTR_VRC_CTA_INIT_COUNT
	.align		4
        /*0044*/ 	.byte	0x02, 0x4a
	.zero		1
	.zero		1


	//----- nvinfo : EIATTR_EXIT_INSTR_OFFSETS
	.align		4
        /*0048*/ 	.byte	0x04, 0x1c
        /*004a*/ 	.short	(.L_15 - .L_14)


	//   ....[0]....
.L_14:
        /*004c*/ 	.word	0x00000010


	//----- nvinfo : EIATTR_CBANK_PARAM_SIZE
	.align		4
.L_15:
        /*0050*/ 	.byte	0x03, 0x19
        /*0052*/ 	.short	0x0014


	//----- nvinfo : EIATTR_PARAM_CBANK
	.align		4
        /*0054*/ 	.byte	0x04, 0x0a
        /*0056*/ 	.short	(.L_17 - .L_16)
	.align		4
.L_16:
        /*0058*/ 	.word	index@(.nv.constant0._ZN9Test012_16kernelEPiS0_i)
        /*005c*/ 	.short	0x0380
        /*005e*/ 	.short	0x0014


	//----- nvinfo : EIATTR_SW_WAR
	.align		4
.L_17:
        /*0060*/ 	.byte	0x04, 0x36
        /*0062*/ 	.short	(.L_19 - .L_18)
.L_18:
        /*0064*/ 	.word	0x00000008
.L_19:


//--------------------- .nv.callgraph             --------------------------
	.section	.nv.callgraph,"",@"SHT_CUDA_CALLGRAPH"
	.align	4
	.sectionentsize	8
	.align		4
        /*0000*/ 	.word	0x00000000
	.align		4
        /*0004*/ 	.word	0xffffffff
	.align		4
        /*0008*/ 	.word	0x00000000
	.align		4
        /*000c*/ 	.word	0xfffffffe
	.align		4
        /*0010*/ 	.word	0x00000000
	.align		4
        /*0014*/ 	.word	0xfffffffd
	.align		4
        /*0018*/ 	.word	0x00000000
	.align		4
        /*001c*/ 	.word	0xfffffffc


//--------------------- .text._ZN9Test012_16kernelEPiS0_i --------------------------
	.section	.text._ZN9Test012_16kernelEPiS0_i,"ax",@progbits
	.align	128
        .global         _ZN9Test012_16kernelEPiS0_i
        .type           _ZN9Test012_16kernelEPiS0_i,@function
        .size           _ZN9Test012_16kernelEPiS0_i,(.L_x_1 - _ZN9Test012_16kernelEPiS0_i)
        .other          _ZN9Test012_16kernelEPiS0_i,@"STO_CUDA_ENTRY STV_DEFAULT"
_ZN9Test012_16kernelEPiS0_i:
.text._ZN9Test012_16kernelEPiS0_i:
[----:B------:R-:W-:Y:S01]  /*0000*/  LDC R1, c[0x0][0x37c] ;  /* 0x0000df00ff017b82 */ /* 0x000fe20000000800 */
[----:B------:R-:W-:Y:S05]  /*0010*/  EXIT ;  /* 0x000000000000794d */ /* 0x000fea0003800000 */
.L_x_0:
[----:B------:R-:W-:-:S00]  /*0020*/  BRA `(.L_x_0) ;  /* 0xfffffffc00fc7947 */ /* 0x000fc0000383ffff */
[----:B------:R-:W-:-:S00]  /*0030*/  NOP ;  /* 0x0000000000007918 */ /* 0x000fc00000000000 */
        /* <DEDUP_REMOVED lines=12> */
.L_x_1:


//--------------------- .nv.shared.reserved.0     --------------------------
	.section	.nv.shared.reserved.0,"aw",@nobits
	.weak		__nv_reservedSMEM_offset_0_alias
	.size		__nv_reservedSMEM_offset_0_alias, 0, 64
	.other		__nv_reservedSMEM_offset_0_alias,@"STO_CUDA_RESERVED_SHARED STV_DEFAULT"
__nv_reservedSMEM_offset_0_alias:
	.zero		0
	.zero		64


//--------------------- .nv.constant0._ZN9Test012_16kernelEPiS0_i --------------------------
	.section	.nv.constant0._ZN9Test012_16kernelEPiS0_i,"a",@progbits
	.sectionflags	@""
	.align	4
.nv.constant0._ZN9Test012_16kernelEPiS0_i:
	.zero		916


//--------------------- SYMBOLS --------------------------

	.type		.nv.reservedSmem.offset0,@object
	.size		.nv.reservedSmem.offset0,0x4
